	.headerflags	@"EF_CUDA_TEXMODE_UNIFIED EF_CUDA_64BIT_ADDRESS EF_CUDA_ACCELERATORS EF_CUDA_SM90 EF_CUDA_VIRTUAL_SM(EF_CUDA_SM90)"
	.elftype	@"ET_EXEC"


//--------------------- .nv.info                  --------------------------
	.section	.nv.info,"",@"SHT_CUDA_INFO"
	.align	4


	//----- nvinfo : EIATTR_REGCOUNT
	.align		4
        /*0000*/ 	.byte	0x04, 0x2f
        /*0002*/ 	.short	(.L_3 - .L_2)
	.align		4
.L_2:
        /*0004*/ 	.word	index@(triton_poi_fused__native_batch_norm_legit_no_training_add_convolution_relu_25)
        /*0008*/ 	.word	0x00000018


	//----- nvinfo : EIATTR_MIN_STACK_SIZE
	.align		4
.L_3:
        /*000c*/ 	.byte	0x04, 0x12
        /*000e*/ 	.short	(.L_5 - .L_4)
	.align		4
.L_4:
        /*0010*/ 	.word	index@(triton_poi_fused__native_batch_norm_legit_no_training_add_convolution_relu_25)
        /*0014*/ 	.word	0x00000000


	//----- nvinfo : EIATTR_FRAME_SIZE
	.align		4
.L_5:
        /*0018*/ 	.byte	0x04, 0x11
        /*001a*/ 	.short	(.L_7 - .L_6)
	.align		4
.L_6:
        /*001c*/ 	.word	index@(triton_poi_fused__native_batch_norm_legit_no_training_add_convolution_relu_25)
        /*0020*/ 	.word	0x00000000


	//----- nvinfo : EIATTR_MIN_STACK_SIZE
	.align		4
.L_7:
        /*0024*/ 	.byte	0x04, 0x12
        /*0026*/ 	.short	(.L_9 - .L_8)
	.align		4
.L_8:
        /*0028*/ 	.word	index@(triton_poi_fused__native_batch_norm_legit_no_training_add_convolution_relu_25)
        /*002c*/ 	.word	0x00000000
.L_9:


//--------------------- .nv.info.triton_poi_fused__native_batch_norm_legit_no_training_add_convolution_relu_25 --------------------------
	.section	.nv.info.triton_poi_fused__native_batch_norm_legit_no_training_add_convolution_relu_25,"",@"SHT_CUDA_INFO"
	.sectionflags	@""
	.align	4


	//----- nvinfo : EIATTR_CUDA_API_VERSION
	.align		4
        /*0000*/ 	.byte	0x04, 0x37
        /*0002*/ 	.short	(.L_11 - .L_10)
.L_10:
        /*0004*/ 	.word	0x0000007c


	//----- nvinfo : EIATTR_KPARAM_INFO
	.align		4
.L_11:
        /*0008*/ 	.byte	0x04, 0x17
        /*000a*/ 	.short	(.L_13 - .L_12)
.L_12:
        /*000c*/ 	.word	0x00000000
        /*0010*/ 	.short	0x0008
        /*0012*/ 	.short	0x0040
        /*0014*/ 	.byte	0x00, 0xf0, 0x11, 0x00


	//----- nvinfo : EIATTR_KPARAM_INFO
	.align		4
.L_13:
        /*0018*/ 	.byte	0x04, 0x17
        /*001a*/ 	.short	(.L_15 - .L_14)
.L_14:
        /*001c*/ 	.word	0x00000000
        /*0020*/ 	.short	0x0007
        /*0022*/ 	.short	0x0038
        /*0024*/ 	.byte	0x00, 0xf4, 0x21, 0x00


	//----- nvinfo : EIATTR_KPARAM_INFO
	.align		4
.L_15:
        /*0028*/ 	.byte	0x04, 0x17
        /*002a*/ 	.short	(.L_17 - .L_16)
.L_16:
        /*002c*/ 	.word	0x00000000
        /*0030*/ 	.short	0x0006
        /*0032*/ 	.short	0x0030
        /*0034*/ 	.byte	0x00, 0xf4, 0x21, 0x00


	//----- nvinfo : EIATTR_KPARAM_INFO
	.align		4
.L_17:
        /*0038*/ 	.byte	0x04, 0x17
        /*003a*/ 	.short	(.L_19 - .L_18)
.L_18:
        /*003c*/ 	.word	0x00000000
        /*0040*/ 	.short	0x0005
        /*0042*/ 	.short	0x0028
        /*0044*/ 	.byte	0x00, 0xf4, 0x21, 0x00


	//----- nvinfo : EIATTR_KPARAM_INFO
	.align		4
.L_19:
        /*0048*/ 	.byte	0x04, 0x17
        /*004a*/ 	.short	(.L_21 - .L_20)
.L_20:
        /*004c*/ 	.word	0x00000000
        /*0050*/ 	.short	0x0004
        /*0052*/ 	.short	0x0020
        /*0054*/ 	.byte	0x00, 0xf4, 0x21, 0x00


	//----- nvinfo : EIATTR_KPARAM_INFO
	.align		4
.L_21:
        /*0058*/ 	.byte	0x04, 0x17
        /*005a*/ 	.short	(.L_23 - .L_22)
.L_22:
        /*005c*/ 	.word	0x00000000
        /*0060*/ 	.short	0x0003
        /*0062*/ 	.short	0x0018
        /*0064*/ 	.byte	0x00, 0xf4, 0x21, 0x00


	//----- nvinfo : EIATTR_KPARAM_INFO
	.align		4
.L_23:
        /*0068*/ 	.byte	0x04, 0x17
        /*006a*/ 	.short	(.L_25 - .L_24)
.L_24:
        /*006c*/ 	.word	0x00000000
        /*0070*/ 	.short	0x0002
        /*0072*/ 	.short	0x0010
        /*0074*/ 	.byte	0x00, 0xf4, 0x21, 0x00


	//----- nvinfo : EIATTR_KPARAM_INFO
	.align		4
.L_25:
        /*0078*/ 	.byte	0x04, 0x17
        /*007a*/ 	.short	(.L_27 - .L_26)
.L_26:
        /*007c*/ 	.word	0x00000000
        /*0080*/ 	.short	0x0001
        /*0082*/ 	.short	0x0008
        /*0084*/ 	.byte	0x00, 0xf4, 0x21, 0x00


	//----- nvinfo : EIATTR_KPARAM_INFO
	.align		4
.L_27:
        /*0088*/ 	.byte	0x04, 0x17
        /*008a*/ 	.short	(.L_29 - .L_28)
.L_28:
        /*008c*/ 	.word	0x00000000
        /*0090*/ 	.short	0x0000
        /*0092*/ 	.short	0x0000
        /*0094*/ 	.byte	0x00, 0xf4, 0x21, 0x00


	//----- nvinfo : EIATTR_SPARSE_MMA_MASK
	.align		4
.L_29:
        /*0098*/ 	.byte	0x03, 0x50
        /*009a*/ 	.short	0x0000


	//----- nvinfo : EIATTR_MAXREG_COUNT
	.align		4
        /*009c*/ 	.byte	0x03, 0x1b
        /*009e*/ 	.short	0x00ff


	//----- nvinfo : EIATTR_EXIT_INSTR_OFFSETS
	.align		4
        /*00a0*/ 	.byte	0x04, 0x1c
        /*00a2*/ 	.short	(.L_31 - .L_30)


	//   ....[0]....
.L_30:
        /*00a4*/ 	.word	0x00000400


	//----- nvinfo : EIATTR_REQNTID
	.align		4
.L_31:
        /*00a8*/ 	.byte	0x04, 0x10
        /*00aa*/ 	.short	(.L_33 - .L_32)
.L_32:
        /*00ac*/ 	.word	0x00000080
        /*00b0*/ 	.word	0x00000001
        /*00b4*/ 	.word	0x00000001


	//----- nvinfo : EIATTR_CBANK_PARAM_SIZE
	.align		4
.L_33:
        /*00b8*/ 	.byte	0x03, 0x19
        /*00ba*/ 	.short	0x0044


	//----- nvinfo : EIATTR_PARAM_CBANK
	.align		4
        /*00bc*/ 	.byte	0x04, 0x0a
        /*00be*/ 	.short	(.L_35 - .L_34)
	.align		4
.L_34:
        /*00c0*/ 	.word	index@(.nv.constant0.triton_poi_fused__native_batch_norm_legit_no_training_add_convolution_relu_25)
        /*00c4*/ 	.short	0x0210
        /*00c6*/ 	.short	0x0044


	//----- nvinfo : EIATTR_SW_WAR
	.align		4
.L_35:
        /*00c8*/ 	.byte	0x04, 0x36
        /*00ca*/ 	.short	(.L_37 - .L_36)
.L_36:
        /*00cc*/ 	.word	0x00000008
.L_37:


//--------------------- .nv.callgraph             --------------------------
	.section	.nv.callgraph,"",@"SHT_CUDA_CALLGRAPH"
	.align	4
	.sectionentsize	8
	.align		4
        /*0000*/ 	.word	0x00000000
	.align		4
        /*0004*/ 	.word	0xffffffff
	.align		4
        /*0008*/ 	.word	0x00000000
	.align		4
        /*000c*/ 	.word	0xfffffffe
	.align		4
        /*0010*/ 	.word	0x00000000
	.align		4
        /*0014*/ 	.word	0xfffffffd
	.align		4
        /*0018*/ 	.word	0x00000000
	.align		4
        /*001c*/ 	.word	0xfffffffc


//--------------------- .nv.constant4             --------------------------
	.section	.nv.constant4,"a",@progbits
	.align	8
	.align		8
.nv.constant4:
        /*0000*/ 	.dword	_$_str
	.align		8
        /*0008*/ 	.dword	_$_str_$_2


//--------------------- .text.triton_poi_fused__native_batch_norm_legit_no_training_add_convolution_relu_25 --------------------------
	.section	.text.triton_poi_fused__native_batch_norm_legit_no_training_add_convolution_relu_25,"ax",@progbits
	.align	128
        .global         triton_poi_fused__native_batch_norm_legit_no_training_add_convolution_relu_25
        .type           triton_poi_fused__native_batch_norm_legit_no_training_add_convolution_relu_25,@function
        .size           triton_poi_fused__native_batch_norm_legit_no_training_add_convolution_relu_25,(.L_x_1 - triton_poi_fused__native_batch_norm_legit_no_training_add_convolution_relu_25)
        .other          triton_poi_fused__native_batch_norm_legit_no_training_add_convolution_relu_25,@"STO_CUDA_ENTRY STV_DEFAULT"
triton_poi_fused__native_batch_norm_legit_no_training_add_convolution_relu_25:
.text.triton_poi_fused__native_batch_norm_legit_no_training_add_convolution_relu_25:
[----:B------:R-:W-:Y:S01]  /*0000*/  LDC R1, c[0x0][0x28] ;  /* 0x00000a00ff017b82 */ /* 0x000fe20000000800 */
[----:B------:R-:W1:Y:S07]  /*0010*/  S2R R0, SR_TID.X ;  /* 0x0000000000007919 */ /* 0x000e6e0000002100 */
[----:B------:R-:W2:Y:S01]  /*0020*/  LDC.64 R18, c[0x0][0x228] ;  /* 0x00008a00ff127b82 */ /* 0x000ea20000000a00 */
[----:B------:R-:W-:Y:S01]  /*0030*/  ULDC.64 UR4, c[0x0][0x208] ;  /* 0x0000820000047ab9 */ /* 0x000fe20000000a00 */
[----:B------:R-:W3:Y:S06]  /*0040*/  S2R R5, SR_CTAID.X ;  /* 0x0000000000057919 */ /* 0x000eec0000002500 */
[----:B------:R-:W4:Y:S08]  /*0050*/  LDC.64 R16, c[0x0][0x218] ;  /* 0x00008600ff107b82 */ /* 0x000f300000000a00 */
[----:B------:R-:W5:Y:S08]  /*0060*/  LDC.64 R20, c[0x0][0x220] ;  /* 0x00008800ff147b82 */ /* 0x000f700000000a00 */
[----:B------:R-:W4:Y:S01]  /*0070*/  LDC.64 R12, c[0x0][0x230] ;  /* 0x00008c00ff0c7b82 */ /* 0x000f220000000a00 */
[----:B-1----:R-:W-:-:S07]  /*0080*/  SHF.L.U32 R0, R0, 0x1, RZ ;  /* 0x0000000100007819 */ /* 0x002fce00000006ff */
[----:B------:R-:W1:Y:S01]  /*0090*/  LDC.64 R10, c[0x0][0x238] ;  /* 0x00008e00ff0a7b82 */ /* 0x000e620000000a00 */
[----:B---3--:R-:W-:Y:S02]  /*00a0*/  SHF.R.S32.HI R3, RZ, 0x17, R5 ;  /* 0x00000017ff037819 */ /* 0x008fe40000011405 */
[----:B------:R-:W-:Y:S02]  /*00b0*/  LOP3.LUT R0, R0, 0xfe, RZ, 0xc0, !PT ;  /* 0x000000fe00007812 */ /* 0x000fe400078ec0ff */
[----:B------:R-:W-:-:S03]  /*00c0*/  SGXT R3, R3, 0x1 ;  /* 0x000000010303781a */ /* 0x000fc60000000200 */
[----:B------:R-:W3:Y:S01]  /*00d0*/  LDC.64 R6, c[0x0][0x240] ;  /* 0x00009000ff067b82 */ /* 0x000ee20000000a00 */
[----:B------:R-:W-:-:S04]  /*00e0*/  LEA R0, R5, R0, 0x8 ;  /* 0x0000000005007211 */ /* 0x000fc800078e40ff */
[----:B------:R-:W-:-:S04]  /*00f0*/  LEA.HI R3, R3, R0, RZ, 0xc ;  /* 0x0000000003037211 */ /* 0x000fc800078f60ff */
[----:B------:R-:W-:-:S05]  /*0100*/  SHF.R.S32.HI R3, RZ, 0xc, R3 ;  /* 0x0000000cff037819 */ /* 0x000fca0000011403 */
[----:B------:R-:W-:-:S05]  /*0110*/  IMAD.HI R2, R3, 0x55555556, RZ ;  /* 0x5555555603027827 */ /* 0x000fca00078e02ff */
[----:B------:R-:W-:-:S05]  /*0120*/  LEA.HI R2, R2, R2, RZ, 0x1 ;  /* 0x0000000202027211 */ /* 0x000fca00078f08ff */
[----:B------:R-:W-:Y:S02]  /*0130*/  IMAD R15, R2, -0x3, R3 ;  /* 0xfffffffd020f7824 */ /* 0x000fe400078e0203 */
[----:B------:R-:W1:Y:S02]  /*0140*/  LDC.64 R2, c[0x0][0x210] ;  /* 0x00008400ff027b82 */ /* 0x000e640000000a00 */
[----:B--2---:R-:W-:-:S05]  /*0150*/  IMAD.WIDE R18, R15, 0x4, R18 ;  /* 0x000000040f127825 */ /* 0x004fca00078e0212 */
[----:B------:R5:W2:Y:S01]  /*0160*/  LDG.E.EL R8, desc[UR4][R18.64] ;  /* 0x0000000412087981 */ /* 0x000aa2000c2e1900 */
[----:B----4-:R-:W-:-:S05]  /*0170*/  IMAD.WIDE R16, R15, 0x4, R16 ;  /* 0x000000040f107825 */ /* 0x010fca00078e0210 */
[----:B------:R-:W4:Y:S01]  /*0180*/  LDG.E.EL R9, desc[UR4][R16.64] ;  /* 0x0000000410097981 */ /* 0x000f22000c2e1900 */
[----:B-----5:R-:W-:-:S05]  /*0190*/  IMAD.WIDE R18, R15, 0x4, R20 ;  /* 0x000000040f127825 */ /* 0x020fca00078e0214 */
[----:B------:R-:W5:Y:S01]  /*01a0*/  LDG.E.EL R14, desc[UR4][R18.64] ;  /* 0x00000004120e7981 */ /* 0x000f62000c2e1900 */
[----:B01----:R-:W-:-:S05]  /*01b0*/  IMAD.WIDE R2, R0, 0x4, R2 ;  /* 0x0000000400027825 */ /* 0x003fca00078e0202 */
[----:B------:R-:W4:Y:S01]  /*01c0*/  LDG.E.64 R4, desc[UR4][R2.64] ;  /* 0x0000000402047981 */ /* 0x000f22000c1e1b00 */
[----:B------:R-:W-:-:S04]  /*01d0*/  IMAD.WIDE R12, R15, 0x4, R12 ;  /* 0x000000040f0c7825 */ /* 0x000fc800078e020c */
[----:B------:R-:W-:Y:S02]  /*01e0*/  IMAD.WIDE R20, R15, 0x4, R10 ;  /* 0x000000040f147825 */ /* 0x000fe400078e020a */
[----:B------:R0:W5:Y:S04]  /*01f0*/  LDG.E.EL R10, desc[UR4][R12.64] ;  /* 0x000000040c0a7981 */ /* 0x000168000c2e1900 */
[----:B------:R-:W5:Y:S01]  /*0200*/  LDG.E.EL R11, desc[UR4][R20.64] ;  /* 0x00000004140b7981 */ /* 0x000f62000c2e1900 */
[----:B---3--:R-:W-:-:S06]  /*0210*/  IMAD.WIDE R6, R0, 0x4, R6 ;  /* 0x0000000400067825 */ /* 0x008fcc00078e0206 */
[----:B------:R-:W3:Y:S01]  /*0220*/  LDG.E.64 R6, desc[UR4][R6.64] ;  /* 0x0000000406067981 */ /* 0x000ee2000c1e1b00 */
[----:B0-----:R-:W-:Y:S01]  /*0230*/  HFMA2.MMA R12, -RZ, RZ, 1.625, 0 ;  /* 0x3e800000ff0c7435 */ /* 0x001fe200000001ff */
[----:B--2---:R-:W-:-:S04]  /*0240*/  FADD R8, R8, 9.9999997473787516356e-06 ;  /* 0x3727c5ac08087421 */ /* 0x004fc80000000000 */
[----:B------:R-:W0:Y:S02]  /*0250*/  MUFU.SQRT R15, R8 ;  /* 0x00000008000f7308 */ /* 0x000e240000002000 */
[C---:B0-----:R-:W-:Y:S02]  /*0260*/  FSETP.GT.AND P0, PT, R15.reuse, 8.50705917302346158658e+37, PT ;  /* 0x7e8000000f00780b */ /* 0x041fe40003f04000 */
[----:B------:R-:W-:-:S11]  /*0270*/  FSETP.GEU.AND P1, PT, R15, 1.175494350822287508e-38, PT ;  /* 0x008000000f00780b */ /* 0x000fd60003f2e000 */
[----:B------:R-:W-:-:S04]  /*0280*/  @P0 FMUL R15, R15, 0.25 ;  /* 0x3e8000000f0f0820 */ /* 0x000fc80000400000 */
[----:B------:R-:W-:-:S06]  /*0290*/  @!P1 FMUL R15, R15, 16777216 ;  /* 0x4b8000000f0f9820 */ /* 0x000fcc0000400000 */
[----:B------:R-:W0:Y:S01]  /*02a0*/  MUFU.RCP R15, R15 ;  /* 0x0000000f000f7308 */ /* 0x000e220000001000 */
[----:B------:R-:W-:Y:S01]  /*02b0*/  FSEL R12, R12, 1, P0 ;  /* 0x3f8000000c0c7808 */ /* 0x000fe20000000000 */
[--C-:B----4-:R-:W-:Y:S01]  /*02c0*/  FADD R4, R4, R9.reuse ;  /* 0x0000000904047221 */ /* 0x110fe20000000000 */
[----:B------:R-:W-:Y:S02]  /*02d0*/  FADD R5, R5, R9 ;  /* 0x0000000905057221 */ /* 0x000fe40000000000 */
[----:B------:R-:W1:Y:S01]  /*02e0*/  LDC.64 R8, c[0x0][0x248] ;  /* 0x00009200ff087b82 */ /* 0x000e620000000a00 */
[----:B------:R-:W-:-:S04]  /*02f0*/  @!P1 FMUL R12, R12, 16777216 ;  /* 0x4b8000000c0c9820 */ /* 0x000fc80000400000 */
[----:B0-----:R-:W-:Y:S01]  /*0300*/  FMUL R13, R15, R12 ;  /* 0x0000000c0f0d7220 */ /* 0x001fe20000400000 */
[C---:B-----5:R-:W-:Y:S01]  /*0310*/  FADD R12, -R14.reuse, R4 ;  /* 0x000000040e0c7221 */ /* 0x060fe20000000100 */
[----:B------:R-:W-:-:S03]  /*0320*/  FADD R14, -R14, R5 ;  /* 0x000000050e0e7221 */ /* 0x000fc60000000100 */
[-C--:B------:R-:W-:Y:S01]  /*0330*/  FMUL R12, R12, R13.reuse ;  /* 0x0000000d0c0c7220 */ /* 0x080fe20000400000 */
[----:B------:R-:W-:-:S03]  /*0340*/  FMUL R14, R14, R13 ;  /* 0x0000000d0e0e7220 */ /* 0x000fc60000400000 */
[C-C-:B------:R-:W-:Y:S01]  /*0350*/  FFMA R12, R10.reuse, R12, R11.reuse ;  /* 0x0000000c0a0c7223 */ /* 0x140fe2000000000b */
[----:B------:R-:W-:-:S04]  /*0360*/  FFMA R14, R10, R14, R11 ;  /* 0x0000000e0a0e7223 */ /* 0x000fc8000000000b */
[----:B------:R-:W-:Y:S02]  /*0370*/  FSETP.GEU.AND P0, PT, R12, RZ, PT ;  /* 0x000000ff0c00720b */ /* 0x000fe40003f0e000 */
[----:B------:R-:W-:Y:S02]  /*0380*/  FSETP.GEU.AND P1, PT, R14, RZ, PT ;  /* 0x000000ff0e00720b */ /* 0x000fe40003f2e000 */
[----:B------:R-:W-:Y:S02]  /*0390*/  FSEL R11, R12, RZ, P0 ;  /* 0x000000ff0c0b7208 */ /* 0x000fe40000000000 */
[----:B------:R-:W-:Y:S01]  /*03a0*/  FSEL R14, R14, RZ, P1 ;  /* 0x000000ff0e0e7208 */ /* 0x000fe20000800000 */
[----:B-1----:R-:W-:-:S04]  /*03b0*/  IMAD.WIDE R8, R0, 0x4, R8 ;  /* 0x0000000400087825 */ /* 0x002fc800078e0208 */
[----:B---3--:R-:W-:Y:S01]  /*03c0*/  FADD R6, R6, R11 ;  /* 0x0000000b06067221 */ /* 0x008fe20000000000 */
[----:B------:R-:W-:Y:S01]  /*03d0*/  FADD R7, R7, R14 ;  /* 0x0000000e07077221 */ /* 0x000fe20000000000 */
[----:B------:R-:W-:Y:S04]  /*03e0*/  STG.E.64 desc[UR4][R2.64], R4 ;  /* 0x0000000402007986 */ /* 0x000fe8000c101b04 */
[----:B------:R-:W-:Y:S01]  /*03f0*/  STG.E.64 desc[UR4][R8.64], R6 ;  /* 0x0000000608007986 */ /* 0x000fe2000c101b04 */
[----:B------:R-:W-:Y:S05]  /*0400*/  EXIT ;  /* 0x000000000000794d */ /* 0x000fea0003800000 */
.L_x_0:
[----:B------:R-:W-:-:S00]  /*0410*/  BRA `(.L_x_0) ;  /* 0xfffffffc00fc7947 */ /* 0x000fc0000383ffff */
[----:B------:R-:W-:-:S00]  /*0420*/  NOP ;  /* 0x0000000000007918 */ /* 0x000fc00000000000 */
        /* <DEDUP_REMOVED lines=13> */
.L_x_1:


//--------------------- .nv.global.init           --------------------------
	.section	.nv.global.init,"aw",@progbits
.nv.global.init:
	.type		_$_str,@object
	.size		_$_str,(_$_str_$_2 - _$_str)
_$_str:
        /*0000*/ 	.byte	0x5f, 0x5f, 0x43, 0x55, 0x44, 0x41, 0x5f, 0x46, 0x54, 0x5a, 0x00
	.type		_$_str_$_2,@object
	.size		_$_str_$_2,(.L_1 - _$_str_$_2)
_$_str_$_2:
        /*000b*/ 	.byte	0x5f, 0x5f, 0x43, 0x55, 0x44, 0x41, 0x5f, 0x50, 0x52, 0x45, 0x43, 0x5f, 0x53, 0x51, 0x52, 0x54
        /*001b*/ 	.byte	0x00
.L_1:


//--------------------- .nv.constant0.triton_poi_fused__native_batch_norm_legit_no_training_add_convolution_relu_25 --------------------------
	.section	.nv.constant0.triton_poi_fused__native_batch_norm_legit_no_training_add_convolution_relu_25,"a",@progbits
	.sectionflags	@""
	.align	4
.nv.constant0.triton_poi_fused__native_batch_norm_legit_no_training_add_convolution_relu_25:
	.zero		596
